	.headerflags	@"EF_CUDA_TEXMODE_UNIFIED EF_CUDA_64BIT_ADDRESS EF_CUDA_ACCELERATORS EF_CUDA_SM90 EF_CUDA_VIRTUAL_SM(EF_CUDA_SM90)"
	.elftype	@"ET_EXEC"


//--------------------- .nv.info                  --------------------------
	.section	.nv.info,"",@"SHT_CUDA_INFO"
	.align	4


	//----- nvinfo : EIATTR_REGCOUNT
	.align		4
        /*0000*/ 	.byte	0x04, 0x2f
        /*0002*/ 	.short	(.L_3 - .L_2)
	.align		4
.L_2:
        /*0004*/ 	.word	index@(triton_poi_fused__native_batch_norm_legit_no_training_relu_18)
        /*0008*/ 	.word	0x00000011


	//----- nvinfo : EIATTR_MIN_STACK_SIZE
	.align		4
.L_3:
        /*000c*/ 	.byte	0x04, 0x12
        /*000e*/ 	.short	(.L_5 - .L_4)
	.align		4
.L_4:
        /*0010*/ 	.word	index@(triton_poi_fused__native_batch_norm_legit_no_training_relu_18)
        /*0014*/ 	.word	0x00000000


	//----- nvinfo : EIATTR_FRAME_SIZE
	.align		4
.L_5:
        /*0018*/ 	.byte	0x04, 0x11
        /*001a*/ 	.short	(.L_7 - .L_6)
	.align		4
.L_6:
        /*001c*/ 	.word	index@(triton_poi_fused__native_batch_norm_legit_no_training_relu_18)
        /*0020*/ 	.word	0x00000000


	//----- nvinfo : EIATTR_MIN_STACK_SIZE
	.align		4
.L_7:
        /*0024*/ 	.byte	0x04, 0x12
        /*0026*/ 	.short	(.L_9 - .L_8)
	.align		4
.L_8:
        /*0028*/ 	.word	index@(triton_poi_fused__native_batch_norm_legit_no_training_relu_18)
        /*002c*/ 	.word	0x00000000
.L_9:


//--------------------- .nv.info.triton_poi_fused__native_batch_norm_legit_no_training_relu_18 --------------------------
	.section	.nv.info.triton_poi_fused__native_batch_norm_legit_no_training_relu_18,"",@"SHT_CUDA_INFO"
	.sectionflags	@""
	.align	4


	//----- nvinfo : EIATTR_CUDA_API_VERSION
	.align		4
        /*0000*/ 	.byte	0x04, 0x37
        /*0002*/ 	.short	(.L_11 - .L_10)
.L_10:
        /*0004*/ 	.word	0x0000007c


	//----- nvinfo : EIATTR_KPARAM_INFO
	.align		4
.L_11:
        /*0008*/ 	.byte	0x04, 0x17
        /*000a*/ 	.short	(.L_13 - .L_12)
.L_12:
        /*000c*/ 	.word	0x00000000
        /*0010*/ 	.short	0x0006
        /*0012*/ 	.short	0x0030
        /*0014*/ 	.byte	0x00, 0xf0, 0x11, 0x00


	//----- nvinfo : EIATTR_KPARAM_INFO
	.align		4
.L_13:
        /*0018*/ 	.byte	0x04, 0x17
        /*001a*/ 	.short	(.L_15 - .L_14)
.L_14:
        /*001c*/ 	.word	0x00000000
        /*0020*/ 	.short	0x0005
        /*0022*/ 	.short	0x0028
        /*0024*/ 	.byte	0x00, 0xf4, 0x21, 0x00


	//----- nvinfo : EIATTR_KPARAM_INFO
	.align		4
.L_15:
        /*0028*/ 	.byte	0x04, 0x17
        /*002a*/ 	.short	(.L_17 - .L_16)
.L_16:
        /*002c*/ 	.word	0x00000000
        /*0030*/ 	.short	0x0004
        /*0032*/ 	.short	0x0020
        /*0034*/ 	.byte	0x00, 0xf4, 0x21, 0x00


	//----- nvinfo : EIATTR_KPARAM_INFO
	.align		4
.L_17:
        /*0038*/ 	.byte	0x04, 0x17
        /*003a*/ 	.short	(.L_19 - .L_18)
.L_18:
        /*003c*/ 	.word	0x00000000
        /*0040*/ 	.short	0x0003
        /*0042*/ 	.short	0x0018
        /*0044*/ 	.byte	0x00, 0xf4, 0x21, 0x00


	//----- nvinfo : EIATTR_KPARAM_INFO
	.align		4
.L_19:
        /*0048*/ 	.byte	0x04, 0x17
        /*004a*/ 	.short	(.L_21 - .L_20)
.L_20:
        /*004c*/ 	.word	0x00000000
        /*0050*/ 	.short	0x0002
        /*0052*/ 	.short	0x0010
        /*0054*/ 	.byte	0x00, 0xf4, 0x21, 0x00


	//----- nvinfo : EIATTR_KPARAM_INFO
	.align		4
.L_21:
        /*0058*/ 	.byte	0x04, 0x17
        /*005a*/ 	.short	(.L_23 - .L_22)
.L_22:
        /*005c*/ 	.word	0x00000000
        /*0060*/ 	.short	0x0001
        /*0062*/ 	.short	0x0008
        /*0064*/ 	.byte	0x00, 0xf4, 0x21, 0x00


	//----- nvinfo : EIATTR_KPARAM_INFO
	.align		4
.L_23:
        /*0068*/ 	.byte	0x04, 0x17
        /*006a*/ 	.short	(.L_25 - .L_24)
.L_24:
        /*006c*/ 	.word	0x00000000
        /*0070*/ 	.short	0x0000
        /*0072*/ 	.short	0x0000
        /*0074*/ 	.byte	0x00, 0xf4, 0x21, 0x00


	//----- nvinfo : EIATTR_SPARSE_MMA_MASK
	.align		4
.L_25:
        /*0078*/ 	.byte	0x03, 0x50
        /*007a*/ 	.short	0x0000


	//----- nvinfo : EIATTR_MAXREG_COUNT
	.align		4
        /*007c*/ 	.byte	0x03, 0x1b
        /*007e*/ 	.short	0x00ff


	//----- nvinfo : EIATTR_EXIT_INSTR_OFFSETS
	.align		4
        /*0080*/ 	.byte	0x04, 0x1c
        /*0082*/ 	.short	(.L_27 - .L_26)


	//   ....[0]....
.L_26:
        /*0084*/ 	.word	0x00000350


	//----- nvinfo : EIATTR_REQNTID
	.align		4
.L_27:
        /*0088*/ 	.byte	0x04, 0x10
        /*008a*/ 	.short	(.L_29 - .L_28)
.L_28:
        /*008c*/ 	.word	0x00000100
        /*0090*/ 	.word	0x00000001
        /*0094*/ 	.word	0x00000001


	//----- nvinfo : EIATTR_CBANK_PARAM_SIZE
	.align		4
.L_29:
        /*0098*/ 	.byte	0x03, 0x19
        /*009a*/ 	.short	0x0034


	//----- nvinfo : EIATTR_PARAM_CBANK
	.align		4
        /*009c*/ 	.byte	0x04, 0x0a
        /*009e*/ 	.short	(.L_31 - .L_30)
	.align		4
.L_30:
        /*00a0*/ 	.word	index@(.nv.constant0.triton_poi_fused__native_batch_norm_legit_no_training_relu_18)
        /*00a4*/ 	.short	0x0210
        /*00a6*/ 	.short	0x0034


	//----- nvinfo : EIATTR_SW_WAR
	.align		4
.L_31:
        /*00a8*/ 	.byte	0x04, 0x36
        /*00aa*/ 	.short	(.L_33 - .L_32)
.L_32:
        /*00ac*/ 	.word	0x00000008
.L_33:


//--------------------- .nv.callgraph             --------------------------
	.section	.nv.callgraph,"",@"SHT_CUDA_CALLGRAPH"
	.align	4
	.sectionentsize	8
	.align		4
        /*0000*/ 	.word	0x00000000
	.align		4
        /*0004*/ 	.word	0xffffffff
	.align		4
        /*0008*/ 	.word	0x00000000
	.align		4
        /*000c*/ 	.word	0xfffffffe
	.align		4
        /*0010*/ 	.word	0x00000000
	.align		4
        /*0014*/ 	.word	0xfffffffd
	.align		4
        /*0018*/ 	.word	0x00000000
	.align		4
        /*001c*/ 	.word	0xfffffffc


//--------------------- .nv.constant4             --------------------------
	.section	.nv.constant4,"a",@progbits
	.align	8
	.align		8
.nv.constant4:
        /*0000*/ 	.dword	_$_str
	.align		8
        /*0008*/ 	.dword	_$_str_$_2


//--------------------- .text.triton_poi_fused__native_batch_norm_legit_no_training_relu_18 --------------------------
	.section	.text.triton_poi_fused__native_batch_norm_legit_no_training_relu_18,"ax",@progbits
	.align	128
        .global         triton_poi_fused__native_batch_norm_legit_no_training_relu_18
        .type           triton_poi_fused__native_batch_norm_legit_no_training_relu_18,@function
        .size           triton_poi_fused__native_batch_norm_legit_no_training_relu_18,(.L_x_1 - triton_poi_fused__native_batch_norm_legit_no_training_relu_18)
        .other          triton_poi_fused__native_batch_norm_legit_no_training_relu_18,@"STO_CUDA_ENTRY STV_DEFAULT"
triton_poi_fused__native_batch_norm_legit_no_training_relu_18:
.text.triton_poi_fused__native_batch_norm_legit_no_training_relu_18:
[----:B------:R-:W-:Y:S01]  /*0000*/  LDC R1, c[0x0][0x28] ;  /* 0x00000a00ff017b82 */ /* 0x000fe20000000800 */
[----:B------:R-:W1:Y:S07]  /*0010*/  S2R R0, SR_TID.X ;  /* 0x0000000000007919 */ /* 0x000e6e0000002100 */
[----:B------:R-:W2:Y:S01]  /*0020*/  LDC.64 R6, c[0x0][0x220] ;  /* 0x00008800ff067b82 */ /* 0x000ea20000000a00 */
[----:B------:R-:W-:Y:S01]  /*0030*/  ULDC.64 UR4, c[0x0][0x208] ;  /* 0x0000820000047ab9 */ /* 0x000fe20000000a00 */
[----:B------:R-:W3:Y:S06]  /*0040*/  S2R R3, SR_CTAID.X ;  /* 0x0000000000037919 */ /* 0x000eec0000002500 */
[----:B------:R-:W4:Y:S08]  /*0050*/  LDC.64 R4, c[0x0][0x218] ;  /* 0x00008600ff047b82 */ /* 0x000f300000000a00 */
[----:B------:R-:W5:Y:S08]  /*0060*/  LDC.64 R8, c[0x0][0x228] ;  /* 0x00008a00ff087b82 */ /* 0x000f700000000a00 */
[----:B------:R-:W4:Y:S01]  /*0070*/  LDC.64 R10, c[0x0][0x230] ;  /* 0x00008c00ff0a7b82 */ /* 0x000f220000000a00 */
[----:B-1----:R-:W-:-:S04]  /*0080*/  SHF.L.U32 R0, R0, 0x1, RZ ;  /* 0x0000000100007819 */ /* 0x002fc800000006ff */
[----:B------:R-:W-:-:S04]  /*0090*/  LOP3.LUT R0, R0, 0x1fe, RZ, 0xc0, !PT ;  /* 0x000001fe00007812 */ /* 0x000fc800078ec0ff */
[----:B---3--:R-:W-:-:S05]  /*00a0*/  LEA R0, R3, R0, 0x9 ;  /* 0x0000000003007211 */ /* 0x008fca00078e48ff */
[----:B------:R-:W-:-:S05]  /*00b0*/  IMAD.HI R2, R0, 0x38e38e39, RZ ;  /* 0x38e38e3900027827 */ /* 0x000fca00078e02ff */
[----:B------:R-:W-:-:S04]  /*00c0*/  SHF.R.U32.HI R3, RZ, 0x1f, R2 ;  /* 0x0000001fff037819 */ /* 0x000fc80000011602 */
[----:B------:R-:W-:-:S04]  /*00d0*/  LEA.HI.SX32 R3, R2, R3, 0x1d ;  /* 0x0000000302037211 */ /* 0x000fc800078feaff */
[----:B------:R-:W-:-:S04]  /*00e0*/  SHF.R.S32.HI R2, RZ, 0x1f, R3 ;  /* 0x0000001fff027819 */ /* 0x000fc80000011403 */
[----:B------:R-:W-:-:S04]  /*00f0*/  LEA.HI R2, R2, R3, RZ, 0x9 ;  /* 0x0000000302027211 */ /* 0x000fc800078f48ff */
[----:B------:R-:W-:-:S04]  /*0100*/  LOP3.LUT R2, R2, 0xfffffe00, RZ, 0xc0, !PT ;  /* 0xfffffe0002027812 */ /* 0x000fc800078ec0ff */
[----:B------:R-:W-:Y:S02]  /*0110*/  IADD3 R13, R3, -R2, RZ ;  /* 0x80000002030d7210 */ /* 0x000fe40007ffe0ff */
[----:B------:R-:W1:Y:S03]  /*0120*/  LDC.64 R2, c[0x0][0x210] ;  /* 0x00008400ff027b82 */ /* 0x000e660000000a00 */
[----:B--2---:R-:W-:-:S06]  /*0130*/  IMAD.WIDE R6, R13, 0x4, R6 ;  /* 0x000000040d067825 */ /* 0x004fcc00078e0206 */
[----:B------:R-:W2:Y:S01]  /*0140*/  LDG.E.EL R6, desc[UR4][R6.64] ;  /* 0x0000000406067981 */ /* 0x000ea2000c2e1900 */
[----:B----4-:R-:W-:-:S05]  /*0150*/  IMAD.WIDE R4, R13, 0x4, R4 ;  /* 0x000000040d047825 */ /* 0x010fca00078e0204 */
[----:B------:R3:W4:Y:S01]  /*0160*/  LDG.E.EL R12, desc[UR4][R4.64] ;  /* 0x00000004040c7981 */ /* 0x000722000c2e1900 */
[----:B-1----:R-:W-:Y:S01]  /*0170*/  IMAD.WIDE R2, R0, 0x4, R2 ;  /* 0x0000000400027825 */ /* 0x002fe200078e0202 */
[----:B------:R-:W-:Y:S01]  /*0180*/  HFMA2.MMA R14, -RZ, RZ, 1.625, 0 ;  /* 0x3e800000ff0e7435 */ /* 0x000fe200000001ff */
[----:B---3--:R-:W1:Y:S04]  /*0190*/  LDC.64 R4, c[0x0][0x238] ;  /* 0x00008e00ff047b82 */ /* 0x008e680000000a00 */
[----:B------:R-:W4:Y:S01]  /*01a0*/  LDG.E.64 R2, desc[UR4][R2.64] ;  /* 0x0000000402027981 */ /* 0x000f22000c1e1b00 */
[----:B-----5:R-:W-:-:S04]  /*01b0*/  IMAD.WIDE R8, R13, 0x4, R8 ;  /* 0x000000040d087825 */ /* 0x020fc800078e0208 */
[----:B0-----:R-:W-:Y:S02]  /*01c0*/  IMAD.WIDE R10, R13, 0x4, R10 ;  /* 0x000000040d0a7825 */ /* 0x001fe400078e020a */
[----:B------:R-:W3:Y:S04]  /*01d0*/  LDG.E.EL R8, desc[UR4][R8.64] ;  /* 0x0000000408087981 */ /* 0x000ee8000c2e1900 */
[----:B------:R-:W3:Y:S01]  /*01e0*/  LDG.E.EL R11, desc[UR4][R10.64] ;  /* 0x000000040a0b7981 */ /* 0x000ee2000c2e1900 */
[----:B-1----:R-:W-:-:S04]  /*01f0*/  IMAD.WIDE R4, R0, 0x4, R4 ;  /* 0x0000000400047825 */ /* 0x002fc800078e0204 */
[----:B--2---:R-:W-:-:S04]  /*0200*/  FADD R6, R6, 9.9999997473787516356e-06 ;  /* 0x3727c5ac06067421 */ /* 0x004fc80000000000 */
[----:B------:R-:W0:Y:S02]  /*0210*/  MUFU.SQRT R7, R6 ;  /* 0x0000000600077308 */ /* 0x000e240000002000 */
[C---:B0-----:R-:W-:Y:S02]  /*0220*/  FSETP.GT.AND P0, PT, R7.reuse, 8.50705917302346158658e+37, PT ;  /* 0x7e8000000700780b */ /* 0x041fe40003f04000 */
[----:B------:R-:W-:-:S11]  /*0230*/  FSETP.GEU.AND P1, PT, R7, 1.175494350822287508e-38, PT ;  /* 0x008000000700780b */ /* 0x000fd60003f2e000 */
[----:B------:R-:W-:-:S04]  /*0240*/  @P0 FMUL R7, R7, 0.25 ;  /* 0x3e80000007070820 */ /* 0x000fc80000400000 */
[----:B------:R-:W-:-:S06]  /*0250*/  @!P1 FMUL R7, R7, 16777216 ;  /* 0x4b80000007079820 */ /* 0x000fcc0000400000 */
[----:B------:R-:W0:Y:S01]  /*0260*/  MUFU.RCP R7, R7 ;  /* 0x0000000700077308 */ /* 0x000e220000001000 */
[----:B------:R-:W-:Y:S01]  /*0270*/  FSEL R14, R14, 1, P0 ;  /* 0x3f8000000e0e7808 */ /* 0x000fe20000000000 */
[----:B----4-:R-:W-:-:S04]  /*0280*/  FADD R2, R2, -R12 ;  /* 0x8000000c02027221 */ /* 0x010fc80000000000 */
[----:B------:R-:W-:Y:S01]  /*0290*/  @!P1 FMUL R14, R14, 16777216 ;  /* 0x4b8000000e0e9820 */ /* 0x000fe20000400000 */
[----:B------:R-:W-:-:S03]  /*02a0*/  FADD R3, R3, -R12 ;  /* 0x8000000c03037221 */ /* 0x000fc60000000000 */
[----:B0-----:R-:W-:-:S04]  /*02b0*/  FMUL R14, R7, R14 ;  /* 0x0000000e070e7220 */ /* 0x001fc80000400000 */
[-C--:B------:R-:W-:Y:S01]  /*02c0*/  FMUL R2, R2, R14.reuse ;  /* 0x0000000e02027220 */ /* 0x080fe20000400000 */
[----:B------:R-:W-:-:S03]  /*02d0*/  FMUL R14, R3, R14 ;  /* 0x0000000e030e7220 */ /* 0x000fc60000400000 */
[C-C-:B---3--:R-:W-:Y:S01]  /*02e0*/  FFMA R2, R8.reuse, R2, R11.reuse ;  /* 0x0000000208027223 */ /* 0x148fe2000000000b */
[----:B------:R-:W-:-:S04]  /*02f0*/  FFMA R14, R8, R14, R11 ;  /* 0x0000000e080e7223 */ /* 0x000fc8000000000b */
[----:B------:R-:W-:Y:S02]  /*0300*/  FSETP.GEU.AND P0, PT, R2, RZ, PT ;  /* 0x000000ff0200720b */ /* 0x000fe40003f0e000 */
[----:B------:R-:W-:Y:S02]  /*0310*/  FSETP.GEU.AND P1, PT, R14, RZ, PT ;  /* 0x000000ff0e00720b */ /* 0x000fe40003f2e000 */
[----:B------:R-:W-:Y:S02]  /*0320*/  FSEL R2, R2, RZ, P0 ;  /* 0x000000ff02027208 */ /* 0x000fe40000000000 */
[----:B------:R-:W-:-:S05]  /*0330*/  FSEL R3, R14, RZ, P1 ;  /* 0x000000ff0e037208 */ /* 0x000fca0000800000 */
[----:B------:R-:W-:Y:S01]  /*0340*/  STG.E.64 desc[UR4][R4.64], R2 ;  /* 0x0000000204007986 */ /* 0x000fe2000c101b04 */
[----:B------:R-:W-:Y:S05]  /*0350*/  EXIT ;  /* 0x000000000000794d */ /* 0x000fea0003800000 */
.L_x_0:
[----:B------:R-:W-:-:S00]  /*0360*/  BRA `(.L_x_0) ;  /* 0xfffffffc00fc7947 */ /* 0x000fc0000383ffff */
[----:B------:R-:W-:-:S00]  /*0370*/  NOP ;  /* 0x0000000000007918 */ /* 0x000fc00000000000 */
        /* <DEDUP_REMOVED lines=8> */
.L_x_1:


//--------------------- .nv.global.init           --------------------------
	.section	.nv.global.init,"aw",@progbits
.nv.global.init:
	.type		_$_str,@object
	.size		_$_str,(_$_str_$_2 - _$_str)
_$_str:
        /*0000*/ 	.byte	0x5f, 0x5f, 0x43, 0x55, 0x44, 0x41, 0x5f, 0x46, 0x54, 0x5a, 0x00
	.type		_$_str_$_2,@object
	.size		_$_str_$_2,(.L_1 - _$_str_$_2)
_$_str_$_2:
        /*000b*/ 	.byte	0x5f, 0x5f, 0x43, 0x55, 0x44, 0x41, 0x5f, 0x50, 0x52, 0x45, 0x43, 0x5f, 0x53, 0x51, 0x52, 0x54
        /*001b*/ 	.byte	0x00
.L_1:


//--------------------- .nv.constant0.triton_poi_fused__native_batch_norm_legit_no_training_relu_18 --------------------------
	.section	.nv.constant0.triton_poi_fused__native_batch_norm_legit_no_training_relu_18,"a",@progbits
	.sectionflags	@""
	.align	4
.nv.constant0.triton_poi_fused__native_batch_norm_legit_no_training_relu_18:
	.zero		580
